	.headerflags	@"EF_CUDA_TEXMODE_UNIFIED EF_CUDA_64BIT_ADDRESS EF_CUDA_SM86 EF_CUDA_VIRTUAL_SM(EF_CUDA_SM86)"
	.elftype	@"ET_EXEC"


//--------------------- .nv.info                  --------------------------
	.section	.nv.info,"",@"SHT_CUDA_INFO"
	.align	4


	//----- nvinfo : EIATTR_REGCOUNT
	.align		4
        /*0000*/ 	.byte	0x04, 0x2f
        /*0002*/ 	.short	(.L_1 - .L_0)
	.align		4
.L_0:
        /*0004*/ 	.word	index@(triton__0d1d2de)
        /*0008*/ 	.word	0x0000000a


	//----- nvinfo : EIATTR_MAX_STACK_SIZE
	.align		4
.L_1:
        /*000c*/ 	.byte	0x04, 0x23
        /*000e*/ 	.short	(.L_3 - .L_2)
	.align		4
.L_2:
        /*0010*/ 	.word	index@(triton__0d1d2de)
        /*0014*/ 	.word	0x00000000


	//----- nvinfo : EIATTR_MIN_STACK_SIZE
	.align		4
.L_3:
        /*0018*/ 	.byte	0x04, 0x12
        /*001a*/ 	.short	(.L_5 - .L_4)
	.align		4
.L_4:
        /*001c*/ 	.word	index@(triton__0d1d2de)
        /*0020*/ 	.word	0x00000000


	//----- nvinfo : EIATTR_FRAME_SIZE
	.align		4
.L_5:
        /*0024*/ 	.byte	0x04, 0x11
        /*0026*/ 	.short	(.L_7 - .L_6)
	.align		4
.L_6:
        /*0028*/ 	.word	index@(triton__0d1d2de)
        /*002c*/ 	.word	0x00000000
.L_7:


//--------------------- .nv.info.triton__0d1d2de  --------------------------
	.section	.nv.info.triton__0d1d2de,"",@"SHT_CUDA_INFO"
	.align	4


	//----- nvinfo : EIATTR_CUDA_API_VERSION
	.align		4
        /*0000*/ 	.byte	0x04, 0x37
        /*0002*/ 	.short	(.L_9 - .L_8)
.L_8:
        /*0004*/ 	.word	0x0000007b


	//----- nvinfo : EIATTR_SW2861232_WAR
	.align		4
.L_9:
        /*0008*/ 	.byte	0x01, 0x35
	.zero		2


	//----- nvinfo : EIATTR_PARAM_CBANK
	.align		4
        /*000c*/ 	.byte	0x04, 0x0a
        /*000e*/ 	.short	(.L_11 - .L_10)
	.align		4
.L_10:
        /*0010*/ 	.word	index@(.nv.constant0.triton__0d1d2de)
        /*0014*/ 	.short	0x0160
        /*0016*/ 	.short	0x0014


	//----- nvinfo : EIATTR_CBANK_PARAM_SIZE
	.align		4
.L_11:
        /*0018*/ 	.byte	0x03, 0x19
        /*001a*/ 	.short	0x0014


	//----- nvinfo : EIATTR_KPARAM_INFO
	.align		4
        /*001c*/ 	.byte	0x04, 0x17
        /*001e*/ 	.short	(.L_13 - .L_12)
.L_12:
        /*0020*/ 	.word	0x00000000
        /*0024*/ 	.short	0x0002
        /*0026*/ 	.short	0x0010
        /*0028*/ 	.byte	0x00, 0xf0, 0x11, 0x00


	//----- nvinfo : EIATTR_KPARAM_INFO
	.align		4
.L_13:
        /*002c*/ 	.byte	0x04, 0x17
        /*002e*/ 	.short	(.L_15 - .L_14)
.L_14:
        /*0030*/ 	.word	0x00000000
        /*0034*/ 	.short	0x0001
        /*0036*/ 	.short	0x0008
        /*0038*/ 	.byte	0x00, 0xf0, 0x21, 0x00


	//----- nvinfo : EIATTR_KPARAM_INFO
	.align		4
.L_15:
        /*003c*/ 	.byte	0x04, 0x17
        /*003e*/ 	.short	(.L_17 - .L_16)
.L_16:
        /*0040*/ 	.word	0x00000000
        /*0044*/ 	.short	0x0000
        /*0046*/ 	.short	0x0000
        /*0048*/ 	.byte	0x00, 0xf0, 0x21, 0x00


	//----- nvinfo : EIATTR_MAXREG_COUNT
	.align		4
.L_17:
        /*004c*/ 	.byte	0x03, 0x1b
        /*004e*/ 	.short	0x00ff


	//----- nvinfo : EIATTR_EXIT_INSTR_OFFSETS
	.align		4
        /*0050*/ 	.byte	0x04, 0x1c
        /*0052*/ 	.short	(.L_19 - .L_18)


	//   ....[0]....
.L_18:
        /*0054*/ 	.word	0x00000230


	//----- nvinfo : EIATTR_MAX_THREADS
	.align		4
.L_19:
        /*0058*/ 	.byte	0x04, 0x05
        /*005a*/ 	.short	(.L_21 - .L_20)
.L_20:
        /*005c*/ 	.word	0x00000100
        /*0060*/ 	.word	0x00000001
        /*0064*/ 	.word	0x00000001
.L_21:


//--------------------- .nv.rel.action            --------------------------
	.section	.nv.rel.action,"",@"SHT_CUDA_RELOCINFO"
	.align	8
	.sectionentsize	8
        /*0000*/ 	.byte	0x73, 0x00, 0x00, 0x00, 0x00, 0x00, 0x00, 0x00, 0x00, 0x00, 0x00, 0x11, 0x25, 0x00, 0x05, 0x36


//--------------------- .nv.constant0.triton__0d1d2de --------------------------
	.section	.nv.constant0.triton__0d1d2de,"a",@progbits
	.align	4
.nv.constant0.triton__0d1d2de:
	.zero		372


//--------------------- .text.triton__0d1d2de     --------------------------
	.section	.text.triton__0d1d2de,"ax",@progbits
	.sectioninfo	@"SHI_REGISTERS=10"
	.align	128
        .global         triton__0d1d2de
        .type           triton__0d1d2de,@function
        .size           triton__0d1d2de,(.L_x_1 - triton__0d1d2de)
        .other          triton__0d1d2de,@"STO_CUDA_ENTRY STV_DEFAULT"
triton__0d1d2de:
.text.triton__0d1d2de:
[----:B------:R-:W-:-:S02]  /*0000*/  IMAD.MOV.U32 R1, RZ, RZ, c[0x0][0x28] ;  /* 0x00000a00ff017624 */ /* 0x000fc400078e00ff */
[----:B------:R-:W0:Y:S01]  /*0010*/  S2R R0, SR_TID.X ;  /* 0x0000000000007919 */ /* 0x000e220000002100 */
[----:B------:R-:W-:-:S03]  /*0020*/  ULDC.64 UR4, c[0x0][0x118] ;  /* 0x0000460000047ab9 */ /* 0x000fc60000000a00 */
[----:B------:R-:W1:Y:S01]  /*0030*/  S2R R3, SR_CTAID.X ;  /* 0x0000000000037919 */ /* 0x000e620000002500 */
[----:B0-----:R-:W-:-:S05]  /*0040*/  IMAD.SHL.U32 R0, R0, 0x2, RZ ;  /* 0x0000000200007824 */ /* 0x001fca00078e00ff */
[----:B------:R-:W-:-:S05]  /*0050*/  LOP3.LUT R0, R0, 0x1fe, RZ, 0xc0, !PT ;  /* 0x000001fe00007812 */ /* 0x000fca00078ec0ff */
[----:B-1----:R-:W-:-:S05]  /*0060*/  IMAD R0, R3, 0x200, R0 ;  /* 0x0000020003007824 */ /* 0x002fca00078e0200 */
[----:B------:R-:W-:-:S04]  /*0070*/  SHF.R.S32.HI R3, RZ, 0x1f, R0 ;  /* 0x0000001fff037819 */ /* 0x000fc80000011400 */
[----:B------:R-:W-:-:S04]  /*0080*/  LEA.HI R3, R3, R0, RZ, 0xb ;  /* 0x0000000003037211 */ /* 0x000fc800078f58ff */
[----:B------:R-:W-:Y:S02]  /*0090*/  LOP3.LUT R5, R3, 0xf800, RZ, 0xc0, !PT ;  /* 0x0000f80003057812 */ /* 0x000fe400078ec0ff */
[----:B------:R-:W-:-:S03]  /*00a0*/  SHF.R.S32.HI R3, RZ, 0xb, R3 ;  /* 0x0000000bff037819 */ /* 0x000fc60000011403 */
[----:B------:R-:W-:-:S05]  /*00b0*/  IMAD.IADD R5, R0, 0x1, -R5 ;  /* 0x0000000100057824 */ /* 0x000fca00078e0a05 */
[----:B------:R-:W-:-:S04]  /*00c0*/  PRMT R2, R5, 0x9910, RZ ;  /* 0x0000991005027816 */ /* 0x000fc800000000ff */
[----:B------:R-:W-:-:S04]  /*00d0*/  SHF.R.S32.HI R2, RZ, 0xf, R2 ;  /* 0x0000000fff027819 */ /* 0x000fc80000011402 */
[----:B------:R-:W-:-:S04]  /*00e0*/  LOP3.LUT R2, R2, 0xffff, RZ, 0xc0, !PT ;  /* 0x0000ffff02027812 */ /* 0x000fc800078ec0ff */
[----:B------:R-:W-:-:S04]  /*00f0*/  LEA.HI R2, R2, R5, RZ, 0x18 ;  /* 0x0000000502027211 */ /* 0x000fc800078fc0ff */
[C---:B------:R-:W-:Y:S02]  /*0100*/  LOP3.LUT R4, R2.reuse, 0xff00, RZ, 0xc0, !PT ;  /* 0x0000ff0002047812 */ /* 0x040fe400078ec0ff */
[----:B------:R-:W-:-:S03]  /*0110*/  PRMT R2, R2, 0x9910, RZ ;  /* 0x0000991002027816 */ /* 0x000fc600000000ff */
[----:B------:R-:W-:Y:S01]  /*0120*/  IMAD.MOV R4, RZ, RZ, -R4 ;  /* 0x000000ffff047224 */ /* 0x000fe200078e0a04 */
[----:B------:R-:W-:-:S04]  /*0130*/  SHF.R.S32.HI R2, RZ, 0x8, R2 ;  /* 0x00000008ff027819 */ /* 0x000fc80000011402 */
[----:B------:R-:W-:Y:S02]  /*0140*/  PRMT R4, R4, 0x7710, RZ ;  /* 0x0000771004047816 */ /* 0x000fe400000000ff */
[----:B------:R-:W-:-:S03]  /*0150*/  LOP3.LUT R2, R2, 0xffff, RZ, 0xc0, !PT ;  /* 0x0000ffff02027812 */ /* 0x000fc600078ec0ff */
[----:B------:R-:W-:-:S05]  /*0160*/  IMAD.IADD R5, R5, 0x1, R4 ;  /* 0x0000000105057824 */ /* 0x000fca00078e0204 */
[----:B------:R-:W-:Y:S01]  /*0170*/  PRMT R4, R5, 0x9910, RZ ;  /* 0x0000991005047816 */ /* 0x000fe200000000ff */
[----:B------:R-:W-:-:S04]  /*0180*/  IMAD.MOV.U32 R5, RZ, RZ, 0x2 ;  /* 0x00000002ff057424 */ /* 0x000fc800078e00ff */
[----:B------:R-:W-:-:S04]  /*0190*/  IMAD R3, R3, 0x100, R4 ;  /* 0x0000010003037824 */ /* 0x000fc800078e0204 */
[----:B------:R-:W-:-:S04]  /*01a0*/  IMAD R2, R2, 0x20000, R3 ;  /* 0x0002000002027824 */ /* 0x000fc800078e0203 */
[----:B------:R-:W-:-:S06]  /*01b0*/  IMAD.WIDE R2, R2, R5, c[0x0][0x160] ;  /* 0x0000580002027625 */ /* 0x000fcc00078e0205 */
[----:B------:R-:W2:Y:S02]  /*01c0*/  LDG.E R2, [R2.64] ;  /* 0x0000000402027981 */ /* 0x000ea4000c1e1900 */
[C---:B--2---:R-:W-:Y:S01]  /*01d0*/  PRMT R4, R2.reuse, 0x7632, R4 ;  /* 0x0000763202047816 */ /* 0x044fe20000000004 */
[----:B------:R-:W-:-:S04]  /*01e0*/  IMAD.U32 R6, R2, 0x10000, RZ ;  /* 0x0001000002067824 */ /* 0x000fc800078e00ff */
[----:B------:R-:W-:Y:S02]  /*01f0*/  IMAD.U32 R7, R4, 0x10000, RZ ;  /* 0x0001000004077824 */ /* 0x000fe400078e00ff */
[----:B------:R-:W-:-:S03]  /*0200*/  IMAD.WIDE R4, R0, R5, c[0x0][0x168] ;  /* 0x00005a0000047625 */ /* 0x000fc600078e0205 */
[----:B------:R-:W-:-:S05]  /*0210*/  F2FP.BF16.PACK_AB R7, R7, R6 ;  /* 0x000000060707723e */ /* 0x000fca00000010ff */
[----:B------:R-:W-:Y:S01]  /*0220*/  STG.E [R4.64], R7 ;  /* 0x0000000704007986 */ /* 0x000fe2000c101904 */
[----:B------:R-:W-:Y:S05]  /*0230*/  EXIT ;  /* 0x000000000000794d */ /* 0x000fea0003800000 */
.L_x_0:
[----:B------:R-:W-:-:S00]  /*0240*/  BRA `(.L_x_0) ;  /* 0xfffffff000007947 */ /* 0x000fc0000383ffff */
[----:B------:R-:W-:-:S00]  /*0250*/  NOP ;  /* 0x0000000000007918 */ /* 0x000fc00000000000 */
        /* <DEDUP_REMOVED lines=10> */
.L_x_1:
